//
// Generated by NVIDIA NVVM Compiler
//
// Compiler Build ID: CL-36424714
// Cuda compilation tools, release 13.0, V13.0.88
// Based on NVVM 20.0.0
//

.version 9.0
.target sm_100
.address_size 64

	// .globl	_Z17convertFp32ToFp16P6__halfPfi

.visible .entry _Z17convertFp32ToFp16P6__halfPfi(
	.param .u64 .ptr .align 1 _Z17convertFp32ToFp16P6__halfPfi_param_0,
	.param .u64 .ptr .align 1 _Z17convertFp32ToFp16P6__halfPfi_param_1,
	.param .u32 _Z17convertFp32ToFp16P6__halfPfi_param_2
)
{
	.reg .pred 	%p<2>;
	.reg .b16 	%rs<2>;
	.reg .b32 	%r<6>;
	.reg .b32 	%f<2>;
	.reg .b64 	%rd<9>;

	ld.param.u64 	%rd1, [_Z17convertFp32ToFp16P6__halfPfi_param_0];
	ld.param.u64 	%rd2, [_Z17convertFp32ToFp16P6__halfPfi_param_1];
	ld.param.u32 	%r2, [_Z17convertFp32ToFp16P6__halfPfi_param_2];
	mov.u32 	%r3, %ntid.x;
	mov.u32 	%r4, %ctaid.x;
	mov.u32 	%r5, %tid.x;
	mad.lo.s32 	%r1, %r3, %r4, %r5;
	setp.ge.s32 	%p1, %r1, %r2;
	@%p1 bra 	$L__BB0_2;
	cvta.to.global.u64 	%rd3, %rd2;
	cvta.to.global.u64 	%rd4, %rd1;
	mul.wide.s32 	%rd5, %r1, 2;
	add.s64 	%rd6, %rd4, %rd5;
	mul.wide.s32 	%rd7, %r1, 4;
	add.s64 	%rd8, %rd3, %rd7;
	ld.global.f32 	%f1, [%rd8];
	// begin inline asm
	{  cvt.rn.f16.f32 %rs1, %f1;}

	// end inline asm
	st.global.u16 	[%rd6], %rs1;
$L__BB0_2:
	ret;

}
	// .globl	_Z15condition_equalPfS_
.visible .entry _Z15condition_equalPfS_(
	.param .u64 .ptr .align 1 _Z15condition_equalPfS__param_0,
	.param .u64 .ptr .align 1 _Z15condition_equalPfS__param_1
)
{
	.reg .pred 	%p<2>;
	.reg .b32 	%r<7>;
	.reg .b32 	%f<3>;
	.reg .b64 	%rd<8>;
	.reg .b64 	%fd<9>;

	ld.param.u64 	%rd1, [_Z15condition_equalPfS__param_0];
	ld.param.u64 	%rd2, [_Z15condition_equalPfS__param_1];
	cvta.to.global.u64 	%rd3, %rd2;
	cvta.to.global.u64 	%rd4, %rd1;
	mov.u32 	%r1, %ctaid.x;
	mov.u32 	%r2, %ntid.x;
	mov.u32 	%r3, %tid.x;
	mad.lo.s32 	%r4, %r1, %r2, %r3;
	mul.wide.s32 	%rd5, %r4, 4;
	add.s64 	%rd6, %rd4, %rd5;
	ld.global.f32 	%f1, [%rd6];
	cvt.f64.f32 	%fd1, %f1;
	add.f64 	%fd2, %fd1, 0d3F50624DD2F1A9FC;
	mul.f64 	%fd3, %fd2, 0d4059000000000000;
	cvt.rzi.s32.f64 	%r5, %fd3;
	cvt.rn.f64.s32 	%fd4, %r5;
	div.rn.f64 	%fd5, %fd4, 0d4059000000000000;
	add.f64 	%fd6, %fd5, 0dBFF0000000000000;
	abs.f64 	%fd7, %fd6;
	cvt.rpi.f64.f64 	%fd8, %fd7;
	cvt.rzi.s32.f64 	%r6, %fd8;
	setp.eq.s32 	%p1, %r6, 0;
	selp.f32 	%f2, 0f3F800000, 0f00000000, %p1;
	add.s64 	%rd7, %rd3, %rd5;
	st.global.f32 	[%rd7], %f2;
	ret;

}


// ===== COMPILED SASS (sm_100) =====

	.target	sm_100

	.elftype	@"ET_EXEC"


//--------------------- .note.nv.tkinfo           --------------------------
	.section	.note.nv.tkinfo,"",@"SHT_NOTE"
	.sectionflags	@"SHF_NOTE_NV_TKINFO"
	.tkinfo
        /*0018*/ 	.word	0x00000002
        /*0030*/ 	.string	""
        /*0030*/ 	.string	"ptxas"
        /*0030*/ 	.string	"Cuda compilation tools, release 13.0, V13.0.88"
        /*0030*/ 	.string	"Build cuda_13.0.r13.0/compiler.36424714_0"
        /*0030*/ 	.string	"-arch sm_100 -m 64 "



//--------------------- .note.nv.cuinfo           --------------------------
	.section	.note.nv.cuinfo,"",@"SHT_NOTE"
	.sectionflags	@"SHF_NOTE_NV_CUINFO"
        /*0018*/ 	.short	0x0002
        /*001a*/ 	.short	0x0064
        /*001c*/ 	.short	0x0082
	.zero		2


//--------------------- .nv.info                  --------------------------
	.section	.nv.info,"",@"SHT_CUDA_INFO"
	.align	4


	//----- nvinfo : EIATTR_REGCOUNT
	.align		4
        /*0000*/ 	.byte	0x04, 0x2f
        /*0002*/ 	.short	(.L_1 - .L_0)
	.align		4
.L_0:
        /*0004*/ 	.word	index@(_Z17convertFp32ToFp16P6__halfPfi)
        /*0008*/ 	.word	0x0000000a


	//----- nvinfo : EIATTR_FRAME_SIZE
	.align		4
.L_1:
        /*000c*/ 	.byte	0x04, 0x11
        /*000e*/ 	.short	(.L_3 - .L_2)
	.align		4
.L_2:
        /*0010*/ 	.word	index@(_Z17convertFp32ToFp16P6__halfPfi)
        /*0014*/ 	.word	0x00000000


	//----- nvinfo : EIATTR_REGCOUNT
	.align		4
.L_3:
        /*0018*/ 	.byte	0x04, 0x2f
        /*001a*/ 	.short	(.L_5 - .L_4)
	.align		4
.L_4:
        /*001c*/ 	.word	index@(_Z15condition_equalPfS_)
        /*0020*/ 	.word	0x00000017


	//----- nvinfo : EIATTR_FRAME_SIZE
	.align		4
.L_5:
        /*0024*/ 	.byte	0x04, 0x11
        /*0026*/ 	.short	(.L_7 - .L_6)
	.align		4
.L_6:
        /*0028*/ 	.word	index@($__internal_0_$__cuda_sm20_div_rn_f64_full)
        /*002c*/ 	.word	0x00000000


	//----- nvinfo : EIATTR_FRAME_SIZE
	.align		4
.L_7:
        /*0030*/ 	.byte	0x04, 0x11
        /*0032*/ 	.short	(.L_9 - .L_8)
	.align		4
.L_8:
        /*0034*/ 	.word	index@(_Z15condition_equalPfS_)
        /*0038*/ 	.word	0x00000000


	//----- nvinfo : EIATTR_MIN_STACK_SIZE
	.align		4
.L_9:
        /*003c*/ 	.byte	0x04, 0x12
        /*003e*/ 	.short	(.L_11 - .L_10)
	.align		4
.L_10:
        /*0040*/ 	.word	index@(_Z15condition_equalPfS_)
        /*0044*/ 	.word	0x00000000


	//----- nvinfo : EIATTR_MIN_STACK_SIZE
	.align		4
.L_11:
        /*0048*/ 	.byte	0x04, 0x12
        /*004a*/ 	.short	(.L_13 - .L_12)
	.align		4
.L_12:
        /*004c*/ 	.word	index@(_Z17convertFp32ToFp16P6__halfPfi)
        /*0050*/ 	.word	0x00000000
.L_13:


//--------------------- .nv.compat                --------------------------
	.section	.nv.compat,"",@"SHT_CUDA_COMPAT_INFO"
	.align	4
        /*0000*/ 	.byte	0x02, 0x09, 0x00, 0x00, 0x02, 0x02, 0x01, 0x00, 0x02, 0x05, 0x05, 0x00, 0x03, 0x07, 0x01, 0x01
        /*0010*/ 	.byte	0x02, 0x03, 0x00, 0x00, 0x02, 0x06, 0x01, 0x00, 0x04, 0x0b, 0x08, 0x00, 0x01, 0x00, 0x00, 0x00
        /*0020*/ 	.byte	0x00, 0x00, 0x00, 0x00


//--------------------- .nv.info._Z15condition_equalPfS_ --------------------------
	.section	.nv.info._Z15condition_equalPfS_,"",@"SHT_CUDA_INFO"
	.sectionflags	@""
	.align	4


	//----- nvinfo : EIATTR_CUDA_API_VERSION
	.align		4
        /*0000*/ 	.byte	0x04, 0x37
        /*0002*/ 	.short	(.L_15 - .L_14)
.L_14:
        /*0004*/ 	.word	0x00000082


	//----- nvinfo : EIATTR_KPARAM_INFO
	.align		4
.L_15:
        /*0008*/ 	.byte	0x04, 0x17
        /*000a*/ 	.short	(.L_17 - .L_16)
.L_16:
        /*000c*/ 	.word	0x00000000
        /*0010*/ 	.short	0x0001
        /*0012*/ 	.short	0x0008
        /*0014*/ 	.byte	0x00, 0xf5, 0x21, 0x00


	//----- nvinfo : EIATTR_KPARAM_INFO
	.align		4
.L_17:
        /*0018*/ 	.byte	0x04, 0x17
        /*001a*/ 	.short	(.L_19 - .L_18)
.L_18:
        /*001c*/ 	.word	0x00000000
        /*0020*/ 	.short	0x0000
        /*0022*/ 	.short	0x0000
        /*0024*/ 	.byte	0x00, 0xf5, 0x21, 0x00


	//----- nvinfo : EIATTR_SPARSE_MMA_MASK
	.align		4
.L_19:
        /*0028*/ 	.byte	0x03, 0x50
        /*002a*/ 	.short	0x0000


	//----- nvinfo : EIATTR_MAXREG_COUNT
	.align		4
        /*002c*/ 	.byte	0x03, 0x1b
        /*002e*/ 	.short	0x00ff


	//----- nvinfo : EIATTR_MERCURY_ISA_VERSION
	.align		4
        /*0030*/ 	.byte	0x03, 0x5f
        /*0032*/ 	.short	0x0101


	//----- nvinfo : EIATTR_VRC_CTA_INIT_COUNT
	.align		4
        /*0034*/ 	.byte	0x02, 0x4a
	.zero		1
	.zero		1


	//----- nvinfo : EIATTR_EXIT_INSTR_OFFSETS
	.align		4
        /*0038*/ 	.byte	0x04, 0x1c
        /*003a*/ 	.short	(.L_21 - .L_20)


	//   ....[0]....
.L_20:
        /*003c*/ 	.word	0x000002b0


	//----- nvinfo : EIATTR_CRS_STACK_SIZE
	.align		4
.L_21:
        /*0040*/ 	.byte	0x04, 0x1e
        /*0042*/ 	.short	(.L_23 - .L_22)
.L_22:
        /*0044*/ 	.word	0x00000000


	//----- nvinfo : EIATTR_CBANK_PARAM_SIZE
	.align		4
.L_23:
        /*0048*/ 	.byte	0x03, 0x19
        /*004a*/ 	.short	0x0010


	//----- nvinfo : EIATTR_PARAM_CBANK
	.align		4
        /*004c*/ 	.byte	0x04, 0x0a
        /*004e*/ 	.short	(.L_25 - .L_24)
	.align		4
.L_24:
        /*0050*/ 	.word	index@(.nv.constant0._Z15condition_equalPfS_)
        /*0054*/ 	.short	0x0380
        /*0056*/ 	.short	0x0010


	//----- nvinfo : EIATTR_SW_WAR
	.align		4
.L_25:
        /*0058*/ 	.byte	0x04, 0x36
        /*005a*/ 	.short	(.L_27 - .L_26)
.L_26:
        /*005c*/ 	.word	0x00000008
.L_27:


//--------------------- .nv.info._Z17convertFp32ToFp16P6__halfPfi --------------------------
	.section	.nv.info._Z17convertFp32ToFp16P6__halfPfi,"",@"SHT_CUDA_INFO"
	.sectionflags	@""
	.align	4


	//----- nvinfo : EIATTR_CUDA_API_VERSION
	.align		4
        /*0000*/ 	.byte	0x04, 0x37
        /*0002*/ 	.short	(.L_29 - .L_28)
.L_28:
        /*0004*/ 	.word	0x00000082


	//----- nvinfo : EIATTR_KPARAM_INFO
	.align		4
.L_29:
        /*0008*/ 	.byte	0x04, 0x17
        /*000a*/ 	.short	(.L_31 - .L_30)
.L_30:
        /*000c*/ 	.word	0x00000000
        /*0010*/ 	.short	0x0002
        /*0012*/ 	.short	0x0010
        /*0014*/ 	.byte	0x00, 0xf0, 0x11, 0x00


	//----- nvinfo : EIATTR_KPARAM_INFO
	.align		4
.L_31:
        /*0018*/ 	.byte	0x04, 0x17
        /*001a*/ 	.short	(.L_33 - .L_32)
.L_32:
        /*001c*/ 	.word	0x00000000
        /*0020*/ 	.short	0x0001
        /*0022*/ 	.short	0x0008
        /*0024*/ 	.byte	0x00, 0xf5, 0x21, 0x00


	//----- nvinfo : EIATTR_KPARAM_INFO
	.align		4
.L_33:
        /*0028*/ 	.byte	0x04, 0x17
        /*002a*/ 	.short	(.L_35 - .L_34)
.L_34:
        /*002c*/ 	.word	0x00000000
        /*0030*/ 	.short	0x0000
        /*0032*/ 	.short	0x0000
        /*0034*/ 	.byte	0x00, 0xf5, 0x21, 0x00


	//----- nvinfo : EIATTR_SPARSE_MMA_MASK
	.align		4
.L_35:
        /*0038*/ 	.byte	0x03, 0x50
        /*003a*/ 	.short	0x0000


	//----- nvinfo : EIATTR_MAXREG_COUNT
	.align		4
        /*003c*/ 	.byte	0x03, 0x1b
        /*003e*/ 	.short	0x00ff


	//----- nvinfo : EIATTR_MERCURY_ISA_VERSION
	.align		4
        /*0040*/ 	.byte	0x03, 0x5f
        /*0042*/ 	.short	0x0101


	//----- nvinfo : EIATTR_VRC_CTA_INIT_COUNT
	.align		4
        /*0044*/ 	.byte	0x02, 0x4a
	.zero		1
	.zero		1


	//----- nvinfo : EIATTR_EXIT_INSTR_OFFSETS
	.align		4
        /*0048*/ 	.byte	0x04, 0x1c
        /*004a*/ 	.short	(.L_37 - .L_36)


	//   ....[0]....
.L_36:
        /*004c*/ 	.word	0x00000070


	//   ....[1]....
        /*0050*/ 	.word	0x00000100


	//----- nvinfo : EIATTR_CBANK_PARAM_SIZE
	.align		4
.L_37:
        /*0054*/ 	.byte	0x03, 0x19
        /*0056*/ 	.short	0x0014


	//----- nvinfo : EIATTR_PARAM_CBANK
	.align		4
        /*0058*/ 	.byte	0x04, 0x0a
        /*005a*/ 	.short	(.L_39 - .L_38)
	.align		4
.L_38:
        /*005c*/ 	.word	index@(.nv.constant0._Z17convertFp32ToFp16P6__halfPfi)
        /*0060*/ 	.short	0x0380
        /*0062*/ 	.short	0x0014


	//----- nvinfo : EIATTR_SW_WAR
	.align		4
.L_39:
        /*0064*/ 	.byte	0x04, 0x36
        /*0066*/ 	.short	(.L_41 - .L_40)
.L_40:
        /*0068*/ 	.word	0x00000008
.L_41:


//--------------------- .nv.callgraph             --------------------------
	.section	.nv.callgraph,"",@"SHT_CUDA_CALLGRAPH"
	.align	4
	.sectionentsize	8
	.align		4
        /*0000*/ 	.word	0x00000000
	.align		4
        /*0004*/ 	.word	0xffffffff
	.align		4
        /*0008*/ 	.word	0x00000000
	.align		4
        /*000c*/ 	.word	0xfffffffe
	.align		4
        /*0010*/ 	.word	0x00000000
	.align		4
        /*0014*/ 	.word	0xfffffffd
	.align		4
        /*0018*/ 	.word	0x00000000
	.align		4
        /*001c*/ 	.word	0xfffffffc


//--------------------- .text._Z15condition_equalPfS_ --------------------------
	.section	.text._Z15condition_equalPfS_,"ax",@progbits
	.align	128
        .global         _Z15condition_equalPfS_
        .type           _Z15condition_equalPfS_,@function
        .size           _Z15condition_equalPfS_,(.L_x_8 - _Z15condition_equalPfS_)
        .other          _Z15condition_equalPfS_,@"STO_CUDA_ENTRY STV_DEFAULT"
_Z15condition_equalPfS_:
.text._Z15condition_equalPfS_:
[----:B------:R-:W-:Y:S01]  /*0000*/  LDC R1, c[0x0][0x37c] ;  /* 0x0000df00ff017b82 */ /* 0x000fe20000000800 */
[----:B------:R-:W0:Y:S07]  /*0010*/  S2R R5, SR_TID.X ;  /* 0x0000000000057919 */ /* 0x000e2e0000002100 */
[----:B------:R-:W0:Y:S01]  /*0020*/  S2UR UR6, SR_CTAID.X ;  /* 0x00000000000679c3 */ /* 0x000e220000002500 */
[----:B------:R-:W1:Y:S07]  /*0030*/  LDCU.64 UR4, c[0x0][0x358] ;  /* 0x00006b00ff0477ac */ /* 0x000e6e0008000a00 */
[----:B------:R-:W0:Y:S08]  /*0040*/  LDC R0, c[0x0][0x360] ;  /* 0x0000d800ff007b82 */ /* 0x000e300000000800 */
[----:B------:R-:W2:Y:S01]  /*0050*/  LDC.64 R2, c[0x0][0x380] ;  /* 0x0000e000ff027b82 */ /* 0x000ea20000000a00 */
[----:B0-----:R-:W-:-:S04]  /*0060*/  IMAD R0, R0, UR6, R5 ;  /* 0x0000000600007c24 */ /* 0x001fc8000f8e0205 */
[----:B--2---:R-:W-:-:S06]  /*0070*/  IMAD.WIDE R2, R0, 0x4, R2 ;  /* 0x0000000400027825 */ /* 0x004fcc00078e0202 */
[----:B-1----:R-:W2:Y:S01]  /*0080*/  LDG.E R2, desc[UR4][R2.64] ;  /* 0x0000000402027981 */ /* 0x002ea2000c1e1900 */
[----:B------:R-:W0:Y:S01]  /*0090*/  MUFU.RCP64H R7, 100 ;  /* 0x4059000000077908 */ /* 0x000e220000001800 */
[----:B------:R-:W-:Y:S01]  /*00a0*/  UMOV UR6, 0xd2f1a9fc ;  /* 0xd2f1a9fc00067882 */ /* 0x000fe20000000000 */
[----:B------:R-:W-:Y:S01]  /*00b0*/  UMOV UR7, 0x3f50624d ;  /* 0x3f50624d00077882 */ /* 0x000fe20000000000 */
[----:B------:R-:W-:Y:S01]  /*00c0*/  IMAD.MOV.U32 R10, RZ, RZ, 0x0 ;  /* 0x00000000ff0a7424 */ /* 0x000fe200078e00ff */
[----:B------:R-:W-:Y:S01]  /*00d0*/  BSSY.RECONVERGENT B0, `(.L_x_0) ;  /* 0x0000016000007945 */ /* 0x000fe20003800200 */
[----:B------:R-:W-:Y:S02]  /*00e0*/  IMAD.MOV.U32 R11, RZ, RZ, 0x40590000 ;  /* 0x40590000ff0b7424 */ /* 0x000fe400078e00ff */
[----:B------:R-:W-:-:S06]  /*00f0*/  IMAD.MOV.U32 R6, RZ, RZ, 0x1 ;  /* 0x00000001ff067424 */ /* 0x000fcc00078e00ff */
[----:B0-----:R-:W-:-:S08]  /*0100*/  DFMA R8, R6, -R10, 1 ;  /* 0x3ff000000608742b */ /* 0x001fd0000000080a */
[----:B------:R-:W-:-:S08]  /*0110*/  DFMA R8, R8, R8, R8 ;  /* 0x000000080808722b */ /* 0x000fd00000000008 */
[----:B------:R-:W-:Y:S01]  /*0120*/  DFMA R6, R6, R8, R6 ;  /* 0x000000080606722b */ /* 0x000fe20000000006 */
[----:B--2---:R0:W1:Y:S07]  /*0130*/  F2F.F64.F32 R4, R2 ;  /* 0x0000000200047310 */ /* 0x00406e0000201800 */
[----:B0-----:R-:W-:Y:S02]  /*0140*/  DFMA R2, R6, -R10, 1 ;  /* 0x3ff000000602742b */ /* 0x001fe4000000080a */
[----:B-1----:R-:W-:-:S06]  /*0150*/  DADD R4, R4, UR6 ;  /* 0x0000000604047e29 */ /* 0x002fcc0008000000 */
[----:B------:R-:W-:Y:S02]  /*0160*/  DFMA R2, R6, R2, R6 ;  /* 0x000000020602722b */ /* 0x000fe40000000006 */
[----:B------:R-:W-:-:S10]  /*0170*/  DMUL R4, R4, 100 ;  /* 0x4059000004047828 */ /* 0x000fd40000000000 */
[----:B------:R-:W0:Y:S08]  /*0180*/  F2I.F64.TRUNC R4, R4 ;  /* 0x0000000400047311 */ /* 0x000e30000030d100 */
[----:B0-----:R-:W0:Y:S02]  /*0190*/  I2F.F64 R8, R4 ;  /* 0x0000000400087312 */ /* 0x001e240000201c00 */
[----:B0-----:R-:W-:Y:S01]  /*01a0*/  DMUL R6, R8, R2 ;  /* 0x0000000208067228 */ /* 0x001fe20000000000 */
[----:B------:R-:W-:-:S07]  /*01b0*/  FSETP.GEU.AND P1, PT, |R9|, 6.5827683646048100446e-37, PT ;  /* 0x036000000900780b */ /* 0x000fce0003f2e200 */
[----:B------:R-:W-:-:S08]  /*01c0*/  DFMA R10, R6, -100, R8 ;  /* 0xc0590000060a782b */ /* 0x000fd00000000008 */
[----:B------:R-:W-:-:S10]  /*01d0*/  DFMA R2, R2, R10, R6 ;  /* 0x0000000a0202722b */ /* 0x000fd40000000006 */
[----:B------:R-:W-:-:S05]  /*01e0*/  FFMA R6, RZ, 3.390625, R3 ;  /* 0x40590000ff067823 */ /* 0x000fca0000000003 */
[----:B------:R-:W-:-:S13]  /*01f0*/  FSETP.GT.AND P0, PT, |R6|, 1.469367938527859385e-39, PT ;  /* 0x001000000600780b */ /* 0x000fda0003f04200 */
[----:B------:R-:W-:Y:S05]  /*0200*/  @P0 BRA P1, `(.L_x_1) ;  /* 0x0000000000080947 */ /* 0x000fea0000800000 */
[----:B------:R-:W-:-:S07]  /*0210*/  MOV R6, 0x230 ;  /* 0x0000023000067802 */ /* 0x000fce0000000f00 */
[----:B------:R-:W-:Y:S05]  /*0220*/  CALL.REL.NOINC `($__internal_0_$__cuda_sm20_div_rn_f64_full) ;  /* 0x0000000000247944 */ /* 0x000fea0003c00000 */
.L_x_1:
[----:B------:R-:W-:Y:S05]  /*0230*/  BSYNC.RECONVERGENT B0 ;  /* 0x0000000000007941 */ /* 0x000fea0003800200 */
.L_x_0:
[----:B------:R-:W-:Y:S01]  /*0240*/  DADD R2, R2, -1 ;  /* 0xbff0000002027429 */ /* 0x000fe20000000000 */
[----:B------:R-:W0:Y:S09]  /*0250*/  LDC.64 R4, c[0x0][0x388] ;  /* 0x0000e200ff047b82 */ /* 0x000e320000000a00 */
[----:B------:R-:W1:Y:S02]  /*0260*/  F2I.F64.CEIL R2, |R2| ;  /* 0x4000000200027311 */ /* 0x000e640000309100 */
[----:B-1----:R-:W-:Y:S01]  /*0270*/  ISETP.NE.AND P0, PT, R2, RZ, PT ;  /* 0x000000ff0200720c */ /* 0x002fe20003f05270 */
[----:B0-----:R-:W-:-:S03]  /*0280*/  IMAD.WIDE R4, R0, 0x4, R4 ;  /* 0x0000000400047825 */ /* 0x001fc600078e0204 */
[----:B------:R-:W-:-:S05]  /*0290*/  FSEL R7, RZ, 1, P0 ;  /* 0x3f800000ff077808 */ /* 0x000fca0000000000 */
[----:B------:R-:W-:Y:S01]  /*02a0*/  STG.E desc[UR4][R4.64], R7 ;  /* 0x0000000704007986 */ /* 0x000fe2000c101904 */
[----:B------:R-:W-:Y:S05]  /*02b0*/  EXIT ;  /* 0x000000000000794d */ /* 0x000fea0003800000 */
        .weak           $__internal_0_$__cuda_sm20_div_rn_f64_full
        .type           $__internal_0_$__cuda_sm20_div_rn_f64_full,@function
        .size           $__internal_0_$__cuda_sm20_div_rn_f64_full,(.L_x_8 - $__internal_0_$__cuda_sm20_div_rn_f64_full)
$__internal_0_$__cuda_sm20_div_rn_f64_full:
[----:B------:R-:W-:Y:S01]  /*02c0*/  IMAD.MOV.U32 R3, RZ, RZ, 0x3ff90000 ;  /* 0x3ff90000ff037424 */ /* 0x000fe200078e00ff */
[----:B------:R-:W-:Y:S01]  /*02d0*/  BSSY.RECONVERGENT B1, `(.L_x_2) ;  /* 0x000004c000017945 */ /* 0x000fe20003800200 */
[----:B------:R-:W-:Y:S02]  /*02e0*/  IMAD.MOV.U32 R2, RZ, RZ, 0x0 ;  /* 0x00000000ff027424 */ /* 0x000fe400078e00ff */
[----:B------:R-:W0:Y:S01]  /*02f0*/  MUFU.RCP64H R11, R3 ;  /* 0x00000003000b7308 */ /* 0x000e220000001800 */
[----:B------:R-:W-:Y:S02]  /*0300*/  IMAD.MOV.U32 R10, RZ, RZ, 0x1 ;  /* 0x00000001ff0a7424 */ /* 0x000fe400078e00ff */
[----:B------:R-:W-:Y:S02]  /*0310*/  IMAD.MOV.U32 R5, RZ, RZ, R9 ;  /* 0x000000ffff057224 */ /* 0x000fe400078e0009 */
[----:B------:R-:W-:Y:S02]  /*0320*/  IMAD.MOV.U32 R4, RZ, RZ, R8 ;  /* 0x000000ffff047224 */ /* 0x000fe400078e0008 */
[----:B------:R-:W-:Y:S01]  /*0330*/  IMAD.MOV.U32 R8, RZ, RZ, 0x1ca00000 ;  /* 0x1ca00000ff087424 */ /* 0x000fe200078e00ff */
[C---:B------:R-:W-:Y:S01]  /*0340*/  FSETP.GEU.AND P1, PT, |R5|.reuse, 1.469367938527859385e-39, PT ;  /* 0x001000000500780b */ /* 0x040fe20003f2e200 */
[----:B------:R-:W-:Y:S01]  /*0350*/  IMAD.MOV.U32 R19, RZ, RZ, 0x40500000 ;  /* 0x40500000ff137424 */ /* 0x000fe200078e00ff */
[----:B------:R-:W-:-:S03]  /*0360*/  LOP3.LUT R7, R5, 0x7ff00000, RZ, 0xc0, !PT ;  /* 0x7ff0000005077812 */ /* 0x000fc600078ec0ff */
[----:B------:R-:W-:Y:S01]  /*0370*/  VIADD R20, R19, 0xffffffff ;  /* 0xffffffff13147836 */ /* 0x000fe20000000000 */
[----:B------:R-:W-:Y:S01]  /*0380*/  ISETP.GE.U32.AND P0, PT, R7, 0x40500000, PT ;  /* 0x405000000700780c */ /* 0x000fe20003f06070 */
[----:B------:R-:W-:Y:S01]  /*0390*/  IMAD.MOV.U32 R18, RZ, RZ, R7 ;  /* 0x000000ffff127224 */ /* 0x000fe200078e0007 */
[----:B0-----:R-:W-:-:S08]  /*03a0*/  DFMA R12, R10, -R2, 1 ;  /* 0x3ff000000a0c742b */ /* 0x001fd00000000802 */
[----:B------:R-:W-:-:S08]  /*03b0*/  DFMA R12, R12, R12, R12 ;  /* 0x0000000c0c0c722b */ /* 0x000fd0000000000c */
[----:B------:R-:W-:Y:S01]  /*03c0*/  DFMA R14, R10, R12, R10 ;  /* 0x0000000c0a0e722b */ /* 0x000fe2000000000a */
[----:B------:R-:W-:Y:S01]  /*03d0*/  SEL R13, R8, 0x63400000, !P0 ;  /* 0x63400000080d7807 */ /* 0x000fe20004000000 */
[----:B------:R-:W-:-:S03]  /*03e0*/  IMAD.MOV.U32 R8, RZ, RZ, R4 ;  /* 0x000000ffff087224 */ /* 0x000fc600078e0004 */
[C-C-:B------:R-:W-:Y:S02]  /*03f0*/  @!P1 LOP3.LUT R10, R13.reuse, 0x80000000, R5.reuse, 0xf8, !PT ;  /* 0x800000000d0a9812 */ /* 0x140fe400078ef805 */
[----:B------:R-:W-:Y:S01]  /*0400*/  LOP3.LUT R9, R13, 0x800fffff, R5, 0xf8, !PT ;  /* 0x800fffff0d097812 */ /* 0x000fe200078ef805 */
[----:B------:R-:W-:Y:S01]  /*0410*/  DFMA R16, R14, -R2, 1 ;  /* 0x3ff000000e10742b */ /* 0x000fe20000000802 */
[----:B------:R-:W-:Y:S01]  /*0420*/  @!P1 LOP3.LUT R11, R10, 0x100000, RZ, 0xfc, !PT ;  /* 0x001000000a0b9812 */ /* 0x000fe200078efcff */
[----:B------:R-:W-:-:S06]  /*0430*/  @!P1 IMAD.MOV.U32 R10, RZ, RZ, RZ ;  /* 0x000000ffff0a9224 */ /* 0x000fcc00078e00ff */
[----:B------:R-:W-:Y:S02]  /*0440*/  @!P1 DFMA R8, R8, 2, -R10 ;  /* 0x400000000808982b */ /* 0x000fe4000000080a */
[----:B------:R-:W-:-:S08]  /*0450*/  DFMA R16, R14, R16, R14 ;  /* 0x000000100e10722b */ /* 0x000fd0000000000e */
[----:B------:R-:W-:Y:S01]  /*0460*/  @!P1 LOP3.LUT R18, R9, 0x7ff00000, RZ, 0xc0, !PT ;  /* 0x7ff0000009129812 */ /* 0x000fe200078ec0ff */
[----:B------:R-:W-:-:S04]  /*0470*/  DMUL R10, R16, R8 ;  /* 0x00000008100a7228 */ /* 0x000fc80000000000 */
[----:B------:R-:W-:-:S04]  /*0480*/  VIADD R12, R18, 0xffffffff ;  /* 0xffffffff120c7836 */ /* 0x000fc80000000000 */
[----:B------:R-:W-:Y:S01]  /*0490*/  DFMA R14, R10, -R2, R8 ;  /* 0x800000020a0e722b */ /* 0x000fe20000000008 */
[----:B------:R-:W-:-:S04]  /*04a0*/  ISETP.GT.U32.AND P0, PT, R12, 0x7feffffe, PT ;  /* 0x7feffffe0c00780c */ /* 0x000fc80003f04070 */
[----:B------:R-:W-:-:S03]  /*04b0*/  ISETP.GT.U32.OR P0, PT, R20, 0x7feffffe, P0 ;  /* 0x7feffffe1400780c */ /* 0x000fc60000704470 */
[----:B------:R-:W-:-:S10]  /*04c0*/  DFMA R10, R16, R14, R10 ;  /* 0x0000000e100a722b */ /* 0x000fd4000000000a */
[----:B------:R-:W-:Y:S05]  /*04d0*/  @P0 BRA `(.L_x_3) ;  /* 0x0000000000680947 */ /* 0x000fea0003800000 */
[----:B------:R-:W-:-:S04]  /*04e0*/  MOV R4, 0x40500000 ;  /* 0x4050000000047802 */ /* 0x000fc80000000f00 */
[----:B------:R-:W-:-:S04]  /*04f0*/  VIADDMNMX R7, R7, -R4, 0xb9600000, !PT ;  /* 0xb960000007077446 */ /* 0x000fc80007800904 */
[----:B------:R-:W-:-:S05]  /*0500*/  VIMNMX R4, PT, PT, R7, 0x46a00000, PT ;  /* 0x46a0000007047848 */ /* 0x000fca0003fe0100 */
[----:B------:R-:W-:Y:S02]  /*0510*/  IMAD.IADD R7, R4, 0x1, -R13 ;  /* 0x0000000104077824 */ /* 0x000fe400078e0a0d */
[----:B------:R-:W-:Y:S02]  /*0520*/  IMAD.MOV.U32 R4, RZ, RZ, RZ ;  /* 0x000000ffff047224 */ /* 0x000fe400078e00ff */
[----:B------:R-:W-:-:S06]  /*0530*/  VIADD R5, R7, 0x7fe00000 ;  /* 0x7fe0000007057836 */ /* 0x000fcc0000000000 */
[----:B------:R-:W-:-:S10]  /*0540*/  DMUL R12, R10, R4 ;  /* 0x000000040a0c7228 */ /* 0x000fd40000000000 */
[----:B------:R-:W-:-:S13]  /*0550*/  FSETP.GTU.AND P0, PT, |R13|, 1.469367938527859385e-39, PT ;  /* 0x001000000d00780b */ /* 0x000fda0003f0c200 */
[----:B------:R-:W-:Y:S05]  /*0560*/  @P0 BRA `(.L_x_4) ;  /* 0x0000000000880947 */ /* 0x000fea0003800000 */
[----:B------:R-:W-:Y:S01]  /*0570*/  DFMA R2, R10, -R2, R8 ;  /* 0x800000020a02722b */ /* 0x000fe20000000008 */
[----:B------:R-:W-:-:S09]  /*0580*/  IMAD.MOV.U32 R4, RZ, RZ, RZ ;  /* 0x000000ffff047224 */ /* 0x000fd200078e00ff */
[C---:B------:R-:W-:Y:S02]  /*0590*/  FSETP.NEU.AND P0, PT, R3.reuse, RZ, PT ;  /* 0x000000ff0300720b */ /* 0x040fe40003f0d000 */
[----:B------:R-:W-:-:S04]  /*05a0*/  LOP3.LUT R2, R3, 0x40590000, RZ, 0x3c, !PT ;  /* 0x4059000003027812 */ /* 0x000fc800078e3cff */
[----:B------:R-:W-:-:S04]  /*05b0*/  LOP3.LUT R9, R2, 0x80000000, RZ, 0xc0, !PT ;  /* 0x8000000002097812 */ /* 0x000fc800078ec0ff */
[----:B------:R-:W-:-:S03]  /*05c0*/  LOP3.LUT R5, R9, R5, RZ, 0xfc, !PT ;  /* 0x0000000509057212 */ /* 0x000fc600078efcff */
[----:B------:R-:W-:Y:S05]  /*05d0*/  @!P0 BRA `(.L_x_4) ;  /* 0x00000000006c8947 */ /* 0x000fea0003800000 */
[----:B------:R-:W-:Y:S01]  /*05e0*/  IMAD.MOV R3, RZ, RZ, -R7 ;  /* 0x000000ffff037224 */ /* 0x000fe200078e0a07 */
[----:B------:R-:W-:Y:S01]  /*05f0*/  DMUL.RP R4, R10, R4 ;  /* 0x000000040a047228 */ /* 0x000fe20000008000 */
[----:B------:R-:W-:Y:S01]  /*0600*/  IMAD.MOV.U32 R2, RZ, RZ, RZ ;  /* 0x000000ffff027224 */ /* 0x000fe200078e00ff */
[----:B------:R-:W-:-:S05]  /*0610*/  IADD3 R7, PT, PT, -R7, -0x43300000, RZ ;  /* 0xbcd0000007077810 */ /* 0x000fca0007ffe1ff */
[----:B------:R-:W-:-:S03]  /*0620*/  DFMA R2, R12, -R2, R10 ;  /* 0x800000020c02722b */ /* 0x000fc6000000000a */
[----:B------:R-:W-:-:S07]  /*0630*/  LOP3.LUT R9, R5, R9, RZ, 0x3c, !PT ;  /* 0x0000000905097212 */ /* 0x000fce00078e3cff */
[----:B------:R-:W-:-:S04]  /*0640*/  FSETP.NEU.AND P0, PT, |R3|, R7, PT ;  /* 0x000000070300720b */ /* 0x000fc80003f0d200 */
[----:B------:R-:W-:Y:S02]  /*0650*/  FSEL R12, R4, R12, !P0 ;  /* 0x0000000c040c7208 */ /* 0x000fe40004000000 */
[----:B------:R-:W-:Y:S01]  /*0660*/  FSEL R13, R9, R13, !P0 ;  /* 0x0000000d090d7208 */ /* 0x000fe20004000000 */
[----:B------:R-:W-:Y:S06]  /*0670*/  BRA `(.L_x_4) ;  /* 0x0000000000447947 */ /* 0x000fec0003800000 */
.L_x_3:
[----:B------:R-:W-:-:S14]  /*0680*/  DSETP.NAN.AND P0, PT, R4, R4, PT ;  /* 0x000000040400722a */ /* 0x000fdc0003f08000 */
[----:B------:R-:W-:Y:S05]  /*0690*/  @P0 BRA `(.L_x_5) ;  /* 0x0000000000340947 */ /* 0x000fea0003800000 */
[----:B------:R-:W-:Y:S01]  /*06a0*/  ISETP.NE.AND P0, PT, R18, R19, PT ;  /* 0x000000131200720c */ /* 0x000fe20003f05270 */
[----:B------:R-:W-:Y:S02]  /*06b0*/  IMAD.MOV.U32 R12, RZ, RZ, 0x0 ;  /* 0x00000000ff0c7424 */ /* 0x000fe400078e00ff */
[----:B------:R-:W-:-:S10]  /*06c0*/  IMAD.MOV.U32 R13, RZ, RZ, -0x80000 ;  /* 0xfff80000ff0d7424 */ /* 0x000fd400078e00ff */
[----:B------:R-:W-:Y:S05]  /*06d0*/  @!P0 BRA `(.L_x_4) ;  /* 0x00000000002c8947 */ /* 0x000fea0003800000 */
[----:B------:R-:W-:Y:S02]  /*06e0*/  ISETP.NE.AND P0, PT, R18, 0x7ff00000, PT ;  /* 0x7ff000001200780c */ /* 0x000fe40003f05270 */
[----:B------:R-:W-:Y:S02]  /*06f0*/  LOP3.LUT R4, R5, 0x40590000, RZ, 0x3c, !PT ;  /* 0x4059000005047812 */ /* 0x000fe400078e3cff */
[----:B------:R-:W-:Y:S02]  /*0700*/  ISETP.EQ.OR P0, PT, R19, RZ, !P0 ;  /* 0x000000ff1300720c */ /* 0x000fe40004702670 */
[----:B------:R-:W-:-:S11]  /*0710*/  LOP3.LUT R13, R4, 0x80000000, RZ, 0xc0, !PT ;  /* 0x80000000040d7812 */ /* 0x000fd600078ec0ff */
[----:B------:R-:W-:Y:S02]  /*0720*/  @P0 LOP3.LUT R2, R13, 0x7ff00000, RZ, 0xfc, !PT ;  /* 0x7ff000000d020812 */ /* 0x000fe400078efcff */
[----:B------:R-:W-:Y:S01]  /*0730*/  @!P0 MOV R12, RZ ;  /* 0x000000ff000c8202 */ /* 0x000fe20000000f00 */
[----:B------:R-:W-:Y:S02]  /*0740*/  @P0 IMAD.MOV.U32 R12, RZ, RZ, RZ ;  /* 0x000000ffff0c0224 */ /* 0x000fe400078e00ff */
[----:B------:R-:W-:Y:S01]  /*0750*/  @P0 IMAD.MOV.U32 R13, RZ, RZ, R2 ;  /* 0x000000ffff0d0224 */ /* 0x000fe200078e0002 */
[----:B------:R-:W-:Y:S06]  /*0760*/  BRA `(.L_x_4) ;  /* 0x0000000000087947 */ /* 0x000fec0003800000 */
.L_x_5:
[----:B------:R-:W-:Y:S01]  /*0770*/  LOP3.LUT R13, R5, 0x80000, RZ, 0xfc, !PT ;  /* 0x00080000050d7812 */ /* 0x000fe200078efcff */
[----:B------:R-:W-:-:S07]  /*0780*/  IMAD.MOV.U32 R12, RZ, RZ, R4 ;  /* 0x000000ffff0c7224 */ /* 0x000fce00078e0004 */
.L_x_4:
[----:B------:R-:W-:Y:S05]  /*0790*/  BSYNC.RECONVERGENT B1 ;  /* 0x0000000000017941 */ /* 0x000fea0003800200 */
.L_x_2:
[----:B------:R-:W-:Y:S02]  /*07a0*/  IMAD.MOV.U32 R7, RZ, RZ, 0x0 ;  /* 0x00000000ff077424 */ /* 0x000fe400078e00ff */
[----:B------:R-:W-:Y:S02]  /*07b0*/  IMAD.MOV.U32 R2, RZ, RZ, R12 ;  /* 0x000000ffff027224 */ /* 0x000fe400078e000c */
[----:B------:R-:W-:Y:S01]  /*07c0*/  IMAD.MOV.U32 R3, RZ, RZ, R13 ;  /* 0x000000ffff037224 */ /* 0x000fe200078e000d */
[----:B------:R-:W-:Y:S06]  /*07d0*/  RET.REL.NODEC R6 `(_Z15condition_equalPfS_) ;  /* 0xfffffff806087950 */ /* 0x000fec0003c3ffff */
.L_x_6:
[----:B------:R-:W-:-:S00]  /*07e0*/  BRA `(.L_x_6) ;  /* 0xfffffffc00fc7947 */ /* 0x000fc0000383ffff */
[----:B------:R-:W-:-:S00]  /*07f0*/  NOP ;  /* 0x0000000000007918 */ /* 0x000fc00000000000 */
        /* <DEDUP_REMOVED lines=8> */
.L_x_8:


//--------------------- .text._Z17convertFp32ToFp16P6__halfPfi --------------------------
	.section	.text._Z17convertFp32ToFp16P6__halfPfi,"ax",@progbits
	.align	128
        .global         _Z17convertFp32ToFp16P6__halfPfi
        .type           _Z17convertFp32ToFp16P6__halfPfi,@function
        .size           _Z17convertFp32ToFp16P6__halfPfi,(.L_x_10 - _Z17convertFp32ToFp16P6__halfPfi)
        .other          _Z17convertFp32ToFp16P6__halfPfi,@"STO_CUDA_ENTRY STV_DEFAULT"
_Z17convertFp32ToFp16P6__halfPfi:
.text._Z17convertFp32ToFp16P6__halfPfi:
[----:B------:R-:W-:Y:S01]  /*0000*/  LDC R1, c[0x0][0x37c] ;  /* 0x0000df00ff017b82 */ /* 0x000fe20000000800 */
[----:B------:R-:W0:Y:S01]  /*0010*/  S2R R7, SR_CTAID.X ;  /* 0x0000000000077919 */ /* 0x000e220000002500 */
[----:B------:R-:W0:Y:S01]  /*0020*/  LDCU UR4, c[0x0][0x360] ;  /* 0x00006c00ff0477ac */ /* 0x000e220008000800 */
[----:B------:R-:W0:Y:S01]  /*0030*/  S2R R0, SR_TID.X ;  /* 0x0000000000007919 */ /* 0x000e220000002100 */
[----:B------:R-:W1:Y:S01]  /*0040*/  LDCU UR5, c[0x0][0x390] ;  /* 0x00007200ff0577ac */ /* 0x000e620008000800 */
[----:B0-----:R-:W-:-:S05]  /*0050*/  IMAD R7, R7, UR4, R0 ;  /* 0x0000000407077c24 */ /* 0x001fca000f8e0200 */
[----:B-1----:R-:W-:-:S13]  /*0060*/  ISETP.GE.AND P0, PT, R7, UR5, PT ;  /* 0x0000000507007c0c */ /* 0x002fda000bf06270 */
[----:B------:R-:W-:Y:S05]  /*0070*/  @P0 EXIT ;  /* 0x000000000000094d */ /* 0x000fea0003800000 */
[----:B------:R-:W0:Y:S01]  /*0080*/  LDC.64 R4, c[0x0][0x388] ;  /* 0x0000e200ff047b82 */ /* 0x000e220000000a00 */
[----:B------:R-:W1:Y:S07]  /*0090*/  LDCU.64 UR4, c[0x0][0x358] ;  /* 0x00006b00ff0477ac */ /* 0x000e6e0008000a00 */
[----:B------:R-:W2:Y:S01]  /*00a0*/  LDC.64 R2, c[0x0][0x380] ;  /* 0x0000e000ff027b82 */ /* 0x000ea20000000a00 */
[----:B0-----:R-:W-:-:S06]  /*00b0*/  IMAD.WIDE R4, R7, 0x4, R4 ;  /* 0x0000000407047825 */ /* 0x001fcc00078e0204 */
[----:B-1----:R-:W3:Y:S01]  /*00c0*/  LDG.E R4, desc[UR4][R4.64] ;  /* 0x0000000404047981 */ /* 0x002ee2000c1e1900 */
[----:B--2---:R-:W-:Y:S01]  /*00d0*/  IMAD.WIDE R2, R7, 0x2, R2 ;  /* 0x0000000207027825 */ /* 0x004fe200078e0202 */
[----:B---3--:R-:W-:-:S05]  /*00e0*/  F2FP.F16.F32.PACK_AB R0, RZ, R4 ;  /* 0x00000004ff00723e */ /* 0x008fca00000000ff */
[----:B------:R-:W-:Y:S01]  /*00f0*/  STG.E.U16 desc[UR4][R2.64], R0 ;  /* 0x0000000002007986 */ /* 0x000fe2000c101504 */
[----:B------:R-:W-:Y:S05]  /*0100*/  EXIT ;  /* 0x000000000000794d */ /* 0x000fea0003800000 */
.L_x_7:
        /* <DEDUP_REMOVED lines=15> */
.L_x_10:


//--------------------- .nv.shared.reserved.0     --------------------------
	.section	.nv.shared.reserved.0,"aw",@nobits
	.weak		__nv_reservedSMEM_offset_0_alias
	.size		__nv_reservedSMEM_offset_0_alias, 0, 64
	.other		__nv_reservedSMEM_offset_0_alias,@"STO_CUDA_RESERVED_SHARED STV_DEFAULT"
__nv_reservedSMEM_offset_0_alias:
	.zero		0
	.zero		64


//--------------------- .nv.constant0._Z15condition_equalPfS_ --------------------------
	.section	.nv.constant0._Z15condition_equalPfS_,"a",@progbits
	.sectionflags	@""
	.align	4
.nv.constant0._Z15condition_equalPfS_:
	.zero		912


//--------------------- .nv.constant0._Z17convertFp32ToFp16P6__halfPfi --------------------------
	.section	.nv.constant0._Z17convertFp32ToFp16P6__halfPfi,"a",@progbits
	.sectionflags	@""
	.align	4
.nv.constant0._Z17convertFp32ToFp16P6__halfPfi:
	.zero		916


//--------------------- SYMBOLS --------------------------

	.type		.nv.reservedSmem.offset0,@object
	.size		.nv.reservedSmem.offset0,0x4
